//
// Generated by NVIDIA NVVM Compiler
//
// Compiler Build ID: CL-36424714
// Cuda compilation tools, release 13.0, V13.0.88
// Based on NVVM 20.0.0
//

.version 9.0
.target sm_100
.address_size 64

	// .globl	_Z11RotateArrayPiS_i

.visible .entry _Z11RotateArrayPiS_i(
	.param .u64 .ptr .align 1 _Z11RotateArrayPiS_i_param_0,
	.param .u64 .ptr .align 1 _Z11RotateArrayPiS_i_param_1,
	.param .u32 _Z11RotateArrayPiS_i_param_2
)
{


	ret;

}
	// .globl	_Z11AddIntsCUDAPiS_
.visible .entry _Z11AddIntsCUDAPiS_(
	.param .u64 .ptr .align 1 _Z11AddIntsCUDAPiS__param_0,
	.param .u64 .ptr .align 1 _Z11AddIntsCUDAPiS__param_1
)
{
	.reg .b32 	%r<4>;
	.reg .b64 	%rd<5>;

	ld.param.u64 	%rd1, [_Z11AddIntsCUDAPiS__param_0];
	ld.param.u64 	%rd2, [_Z11AddIntsCUDAPiS__param_1];
	cvta.to.global.u64 	%rd3, %rd1;
	cvta.to.global.u64 	%rd4, %rd2;
	ld.global.u32 	%r1, [%rd4];
	ld.global.u32 	%r2, [%rd3];
	add.s32 	%r3, %r2, %r1;
	st.global.u32 	[%rd3], %r3;
	ret;

}


// ===== COMPILED SASS (sm_100) =====

	.target	sm_100

	.elftype	@"ET_EXEC"


//--------------------- .note.nv.tkinfo           --------------------------
	.section	.note.nv.tkinfo,"",@"SHT_NOTE"
	.sectionflags	@"SHF_NOTE_NV_TKINFO"
	.tkinfo
        /*0018*/ 	.word	0x00000002
        /*0030*/ 	.string	""
        /*0030*/ 	.string	"ptxas"
        /*0030*/ 	.string	"Cuda compilation tools, release 13.0, V13.0.88"
        /*0030*/ 	.string	"Build cuda_13.0.r13.0/compiler.36424714_0"
        /*0030*/ 	.string	"-arch sm_100 -m 64 "



//--------------------- .note.nv.cuinfo           --------------------------
	.section	.note.nv.cuinfo,"",@"SHT_NOTE"
	.sectionflags	@"SHF_NOTE_NV_CUINFO"
        /*0018*/ 	.short	0x0002
        /*001a*/ 	.short	0x0064
        /*001c*/ 	.short	0x0082
	.zero		2


//--------------------- .nv.info                  --------------------------
	.section	.nv.info,"",@"SHT_CUDA_INFO"
	.align	4


	//----- nvinfo : EIATTR_REGCOUNT
	.align		4
        /*0000*/ 	.byte	0x04, 0x2f
        /*0002*/ 	.short	(.L_1 - .L_0)
	.align		4
.L_0:
        /*0004*/ 	.word	index@(_Z11RotateArrayPiS_i)
        /*0008*/ 	.word	0x00000004


	//----- nvinfo : EIATTR_FRAME_SIZE
	.align		4
.L_1:
        /*000c*/ 	.byte	0x04, 0x11
        /*000e*/ 	.short	(.L_3 - .L_2)
	.align		4
.L_2:
        /*0010*/ 	.word	index@(_Z11RotateArrayPiS_i)
        /*0014*/ 	.word	0x00000000


	//----- nvinfo : EIATTR_REGCOUNT
	.align		4
.L_3:
        /*0018*/ 	.byte	0x04, 0x2f
        /*001a*/ 	.short	(.L_5 - .L_4)
	.align		4
.L_4:
        /*001c*/ 	.word	index@(_Z11AddIntsCUDAPiS_)
        /*0020*/ 	.word	0x0000000a


	//----- nvinfo : EIATTR_FRAME_SIZE
	.align		4
.L_5:
        /*0024*/ 	.byte	0x04, 0x11
        /*0026*/ 	.short	(.L_7 - .L_6)
	.align		4
.L_6:
        /*0028*/ 	.word	index@(_Z11AddIntsCUDAPiS_)
        /*002c*/ 	.word	0x00000000


	//----- nvinfo : EIATTR_MIN_STACK_SIZE
	.align		4
.L_7:
        /*0030*/ 	.byte	0x04, 0x12
        /*0032*/ 	.short	(.L_9 - .L_8)
	.align		4
.L_8:
        /*0034*/ 	.word	index@(_Z11AddIntsCUDAPiS_)
        /*0038*/ 	.word	0x00000000


	//----- nvinfo : EIATTR_MIN_STACK_SIZE
	.align		4
.L_9:
        /*003c*/ 	.byte	0x04, 0x12
        /*003e*/ 	.short	(.L_11 - .L_10)
	.align		4
.L_10:
        /*0040*/ 	.word	index@(_Z11RotateArrayPiS_i)
        /*0044*/ 	.word	0x00000000
.L_11:


//--------------------- .nv.compat                --------------------------
	.section	.nv.compat,"",@"SHT_CUDA_COMPAT_INFO"
	.align	4
        /*0000*/ 	.byte	0x02, 0x09, 0x00, 0x00, 0x02, 0x02, 0x01, 0x00, 0x02, 0x05, 0x05, 0x00, 0x03, 0x07, 0x01, 0x01
        /*0010*/ 	.byte	0x02, 0x03, 0x00, 0x00, 0x02, 0x06, 0x01, 0x00, 0x04, 0x0b, 0x08, 0x00, 0x09, 0x00, 0x00, 0x00
        /*0020*/ 	.byte	0x00, 0x00, 0x00, 0x00


//--------------------- .nv.info._Z11AddIntsCUDAPiS_ --------------------------
	.section	.nv.info._Z11AddIntsCUDAPiS_,"",@"SHT_CUDA_INFO"
	.sectionflags	@""
	.align	4


	//----- nvinfo : EIATTR_CUDA_API_VERSION
	.align		4
        /*0000*/ 	.byte	0x04, 0x37
        /*0002*/ 	.short	(.L_13 - .L_12)
.L_12:
        /*0004*/ 	.word	0x00000082


	//----- nvinfo : EIATTR_KPARAM_INFO
	.align		4
.L_13:
        /*0008*/ 	.byte	0x04, 0x17
        /*000a*/ 	.short	(.L_15 - .L_14)
.L_14:
        /*000c*/ 	.word	0x00000000
        /*0010*/ 	.short	0x0001
        /*0012*/ 	.short	0x0008
        /*0014*/ 	.byte	0x00, 0xf5, 0x21, 0x00


	//----- nvinfo : EIATTR_KPARAM_INFO
	.align		4
.L_15:
        /*0018*/ 	.byte	0x04, 0x17
        /*001a*/ 	.short	(.L_17 - .L_16)
.L_16:
        /*001c*/ 	.word	0x00000000
        /*0020*/ 	.short	0x0000
        /*0022*/ 	.short	0x0000
        /*0024*/ 	.byte	0x00, 0xf5, 0x21, 0x00


	//----- nvinfo : EIATTR_SPARSE_MMA_MASK
	.align		4
.L_17:
        /*0028*/ 	.byte	0x03, 0x50
        /*002a*/ 	.short	0x0000


	//----- nvinfo : EIATTR_MAXREG_COUNT
	.align		4
        /*002c*/ 	.byte	0x03, 0x1b
        /*002e*/ 	.short	0x00ff


	//----- nvinfo : EIATTR_MERCURY_ISA_VERSION
	.align		4
        /*0030*/ 	.byte	0x03, 0x5f
        /*0032*/ 	.short	0x0101


	//----- nvinfo : EIATTR_VRC_CTA_INIT_COUNT
	.align		4
        /*0034*/ 	.byte	0x02, 0x4a
	.zero		1
	.zero		1


	//----- nvinfo : EIATTR_EXIT_INSTR_OFFSETS
	.align		4
        /*0038*/ 	.byte	0x04, 0x1c
        /*003a*/ 	.short	(.L_19 - .L_18)


	//   ....[0]....
.L_18:
        /*003c*/ 	.word	0x00000080


	//----- nvinfo : EIATTR_CBANK_PARAM_SIZE
	.align		4
.L_19:
        /*0040*/ 	.byte	0x03, 0x19
        /*0042*/ 	.short	0x0010


	//----- nvinfo : EIATTR_PARAM_CBANK
	.align		4
        /*0044*/ 	.byte	0x04, 0x0a
        /*0046*/ 	.short	(.L_21 - .L_20)
	.align		4
.L_20:
        /*0048*/ 	.word	index@(.nv.constant0._Z11AddIntsCUDAPiS_)
        /*004c*/ 	.short	0x0380
        /*004e*/ 	.short	0x0010


	//----- nvinfo : EIATTR_SW_WAR
	.align		4
.L_21:
        /*0050*/ 	.byte	0x04, 0x36
        /*0052*/ 	.short	(.L_23 - .L_22)
.L_22:
        /*0054*/ 	.word	0x00000008
.L_23:


//--------------------- .nv.info._Z11RotateArrayPiS_i --------------------------
	.section	.nv.info._Z11RotateArrayPiS_i,"",@"SHT_CUDA_INFO"
	.sectionflags	@""
	.align	4


	//----- nvinfo : EIATTR_CUDA_API_VERSION
	.align		4
        /*0000*/ 	.byte	0x04, 0x37
        /*0002*/ 	.short	(.L_25 - .L_24)
.L_24:
        /*0004*/ 	.word	0x00000082


	//----- nvinfo : EIATTR_KPARAM_INFO
	.align		4
.L_25:
        /*0008*/ 	.byte	0x04, 0x17
        /*000a*/ 	.short	(.L_27 - .L_26)
.L_26:
        /*000c*/ 	.word	0x00000000
        /*0010*/ 	.short	0x0002
        /*0012*/ 	.short	0x0010
        /*0014*/ 	.byte	0x00, 0xf0, 0x11, 0x00


	//----- nvinfo : EIATTR_KPARAM_INFO
	.align		4
.L_27:
        /*0018*/ 	.byte	0x04, 0x17
        /*001a*/ 	.short	(.L_29 - .L_28)
.L_28:
        /*001c*/ 	.word	0x00000000
        /*0020*/ 	.short	0x0001
        /*0022*/ 	.short	0x0008
        /*0024*/ 	.byte	0x00, 0xf5, 0x21, 0x00


	//----- nvinfo : EIATTR_KPARAM_INFO
	.align		4
.L_29:
        /*0028*/ 	.byte	0x04, 0x17
        /*002a*/ 	.short	(.L_31 - .L_30)
.L_30:
        /*002c*/ 	.word	0x00000000
        /*0030*/ 	.short	0x0000
        /*0032*/ 	.short	0x0000
        /*0034*/ 	.byte	0x00, 0xf5, 0x21, 0x00


	//----- nvinfo : EIATTR_SPARSE_MMA_MASK
	.align		4
.L_31:
        /*0038*/ 	.byte	0x03, 0x50
        /*003a*/ 	.short	0x0000


	//----- nvinfo : EIATTR_MAXREG_COUNT
	.align		4
        /*003c*/ 	.byte	0x03, 0x1b
        /*003e*/ 	.short	0x00ff


	//----- nvinfo : EIATTR_MERCURY_ISA_VERSION
	.align		4
        /*0040*/ 	.byte	0x03, 0x5f
        /*0042*/ 	.short	0x0101


	//----- nvinfo : EIATTR_VRC_CTA_INIT_COUNT
	.align		4
        /*0044*/ 	.byte	0x02, 0x4a
	.zero		1
	.zero		1


	//----- nvinfo : EIATTR_EXIT_INSTR_OFFSETS
	.align		4
        /*0048*/ 	.byte	0x04, 0x1c
        /*004a*/ 	.short	(.L_33 - .L_32)


	//   ....[0]....
.L_32:
        /*004c*/ 	.word	0x00000010


	//----- nvinfo : EIATTR_CBANK_PARAM_SIZE
	.align		4
.L_33:
        /*0050*/ 	.byte	0x03, 0x19
        /*0052*/ 	.short	0x0014


	//----- nvinfo : EIATTR_PARAM_CBANK
	.align		4
        /*0054*/ 	.byte	0x04, 0x0a
        /*0056*/ 	.short	(.L_35 - .L_34)
	.align		4
.L_34:
        /*0058*/ 	.word	index@(.nv.constant0._Z11RotateArrayPiS_i)
        /*005c*/ 	.short	0x0380
        /*005e*/ 	.short	0x0014


	//----- nvinfo : EIATTR_SW_WAR
	.align		4
.L_35:
        /*0060*/ 	.byte	0x04, 0x36
        /*0062*/ 	.short	(.L_37 - .L_36)
.L_36:
        /*0064*/ 	.word	0x00000008
.L_37:


//--------------------- .nv.callgraph             --------------------------
	.section	.nv.callgraph,"",@"SHT_CUDA_CALLGRAPH"
	.align	4
	.sectionentsize	8
	.align		4
        /*0000*/ 	.word	0x00000000
	.align		4
        /*0004*/ 	.word	0xffffffff
	.align		4
        /*0008*/ 	.word	0x00000000
	.align		4
        /*000c*/ 	.word	0xfffffffe
	.align		4
        /*0010*/ 	.word	0x00000000
	.align		4
        /*0014*/ 	.word	0xfffffffd
	.align		4
        /*0018*/ 	.word	0x00000000
	.align		4
        /*001c*/ 	.word	0xfffffffc


//--------------------- .text._Z11AddIntsCUDAPiS_ --------------------------
	.section	.text._Z11AddIntsCUDAPiS_,"ax",@progbits
	.align	128
        .global         _Z11AddIntsCUDAPiS_
        .type           _Z11AddIntsCUDAPiS_,@function
        .size           _Z11AddIntsCUDAPiS_,(.L_x_2 - _Z11AddIntsCUDAPiS_)
        .other          _Z11AddIntsCUDAPiS_,@"STO_CUDA_ENTRY STV_DEFAULT"
_Z11AddIntsCUDAPiS_:
.text._Z11AddIntsCUDAPiS_:
[----:B------:R-:W-:Y:S08]  /*0000*/  LDC R1, c[0x0][0x37c] ;  /* 0x0000df00ff017b82 */ /* 0x000ff00000000800 */
[----:B------:R-:W0:Y:S01]  /*0010*/  LDC.64 R2, c[0x0][0x388] ;  /* 0x0000e200ff027b82 */ /* 0x000e220000000a00 */
[----:B------:R-:W0:Y:S07]  /*0020*/  LDCU.64 UR4, c[0x0][0x358] ;  /* 0x00006b00ff0477ac */ /* 0x000e2e0008000a00 */
[----:B------:R-:W1:Y:S01]  /*0030*/  LDC.64 R4, c[0x0][0x380] ;  /* 0x0000e000ff047b82 */ /* 0x000e620000000a00 */
[----:B0-----:R-:W2:Y:S04]  /*0040*/  LDG.E R2, desc[UR4][R2.64] ;  /* 0x0000000402027981 */ /* 0x001ea8000c1e1900 */
[----:B-1----:R-:W2:Y:S02]  /*0050*/  LDG.E R7, desc[UR4][R4.64] ;  /* 0x0000000404077981 */ /* 0x002ea4000c1e1900 */
[----:B--2---:R-:W-:-:S05]  /*0060*/  IADD3 R7, PT, PT, R2, R7, RZ ;  /* 0x0000000702077210 */ /* 0x004fca0007ffe0ff */
[----:B------:R-:W-:Y:S01]  /*0070*/  STG.E desc[UR4][R4.64], R7 ;  /* 0x0000000704007986 */ /* 0x000fe2000c101904 */
[----:B------:R-:W-:Y:S05]  /*0080*/  EXIT ;  /* 0x000000000000794d */ /* 0x000fea0003800000 */
.L_x_0:
[----:B------:R-:W-:-:S00]  /*0090*/  BRA `(.L_x_0) ;  /* 0xfffffffc00fc7947 */ /* 0x000fc0000383ffff */
[----:B------:R-:W-:-:S00]  /*00a0*/  NOP ;  /* 0x0000000000007918 */ /* 0x000fc00000000000 */
        /* <DEDUP_REMOVED lines=13> */
.L_x_2:


//--------------------- .text._Z11RotateArrayPiS_i --------------------------
	.section	.text._Z11RotateArrayPiS_i,"ax",@progbits
	.align	128
        .global         _Z11RotateArrayPiS_i
        .type           _Z11RotateArrayPiS_i,@function
        .size           _Z11RotateArrayPiS_i,(.L_x_3 - _Z11RotateArrayPiS_i)
        .other          _Z11RotateArrayPiS_i,@"STO_CUDA_ENTRY STV_DEFAULT"
_Z11RotateArrayPiS_i:
.text._Z11RotateArrayPiS_i:
[----:B------:R-:W-:Y:S01]  /*0000*/  LDC R1, c[0x0][0x37c] ;  /* 0x0000df00ff017b82 */ /* 0x000fe20000000800 */
[----:B------:R-:W-:Y:S05]  /*0010*/  EXIT ;  /* 0x000000000000794d */ /* 0x000fea0003800000 */
.L_x_1:
        /* <DEDUP_REMOVED lines=14> */
.L_x_3:


//--------------------- .nv.shared.reserved.0     --------------------------
	.section	.nv.shared.reserved.0,"aw",@nobits
	.weak		__nv_reservedSMEM_offset_0_alias
	.size		__nv_reservedSMEM_offset_0_alias, 0, 64
	.other		__nv_reservedSMEM_offset_0_alias,@"STO_CUDA_RESERVED_SHARED STV_DEFAULT"
__nv_reservedSMEM_offset_0_alias:
	.zero		0
	.zero		64


//--------------------- .nv.constant0._Z11AddIntsCUDAPiS_ --------------------------
	.section	.nv.constant0._Z11AddIntsCUDAPiS_,"a",@progbits
	.sectionflags	@""
	.align	4
.nv.constant0._Z11AddIntsCUDAPiS_:
	.zero		912


//--------------------- .nv.constant0._Z11RotateArrayPiS_i --------------------------
	.section	.nv.constant0._Z11RotateArrayPiS_i,"a",@progbits
	.sectionflags	@""
	.align	4
.nv.constant0._Z11RotateArrayPiS_i:
	.zero		916


//--------------------- SYMBOLS --------------------------

	.type		.nv.reservedSmem.offset0,@object
	.size		.nv.reservedSmem.offset0,0x4
